.version 7.0
.target sm_70
.address_size 64

//
// Dropout Forward Pass
//
.visible .entry dropout_forward_fp32(
    .param .u64 input,          // Input tensor
    .param .u64 output,         // Output tensor
    .param .u64 mask,           // Dropout mask (binary)
    .param .u64 seed,           // Random seed
    .param .f32 dropout_prob,   // Dropout probability
    .param .u32 n_elements     // Number of elements
) {
    .reg .pred %p<4>;
    .reg .b32 %r<16>;
    .reg .b64 %rd<16>;
    .reg .f32 %f<8>;

    // Calculate thread index
    mov.u32 %r1, %ctaid.x;
    mov.u32 %r2, %ntid.x;
    mov.u32 %r3, %tid.x;
    mad.lo.u32 %r4, %r1, %r2, %r3;

    // Load parameters
    ld.param.u64 %rd1, [input];
    ld.param.u64 %rd2, [output];
    ld.param.u64 %rd3, [mask];
    ld.param.u64 %rd4, [seed];
    ld.param.f32 %f1, [dropout_prob];
    ld.param.u32 %r5, [n_elements];

    // Check bounds
    setp.ge.u32 %p1, %r4, %r5;
    @%p1 bra END;

    // Calculate addresses
    mul.wide.u32 %rd5, %r4, 4;
    add.u64 %rd6, %rd1, %rd5;  // input address
    add.u64 %rd7, %rd2, %rd5;  // output address
    add.u64 %rd8, %rd3, %rd5;  // mask address

    // Load input value
    ld.global.f32 %f2, [%rd6];

    // Generate random number using xoshiro128** algorithm
    // ... (implement random number generation)
    
    // Compare with dropout probability
    setp.lt.f32 %p2, %f3, %f1;
    
    // Apply dropout
    selp.f32 %f4, 0f00000000, %f2, %p2;  // Set to 0 if dropped
    
    // Scale output
    sub.f32 %f5, 0f3f800000, %f1;        // 1 - dropout_prob
    rcp.rn.f32 %f6, %f5;                 // 1 / (1 - dropout_prob)
    mul.f32 %f7, %f4, %f6;               // Scale by 1 / (1 - dropout_prob)

    // Store results
    st.global.f32 [%rd7], %f7;           // Store output
    selp.u32 %r6, 1, 0, %p2;
    st.global.u8 [%rd8], %r6;            // Store mask

END:
    ret;
}

//
// Dropout Backward Pass
//
.visible .entry dropout_backward_fp32(
    .param .u64 grad_output,    // Gradient from upper layer
    .param .u64 mask,           // Dropout mask from forward pass
    .param .u64 grad_input,     // Gradient for input
    .param .f32 dropout_prob,   // Dropout probability
    .param .u32 n_elements     // Number of elements
) {
    .reg .pred %p<4>;
    .reg .b32 %r<8>;
    .reg .b64 %rd<16>;
    .reg .f32 %f<8>;

    // Calculate thread index
    mov.u32 %r1, %ctaid.x;
    mov.u32 %r2, %ntid.x;
    mov.u32 %r3, %tid.x;
    mad.lo.u32 %r4, %r1, %r2, %r3;

    // Load parameters
    ld.param.u64 %rd1, [grad_output];
    ld.param.u64 %rd2, [mask];
    ld.param.u64 %rd3, [grad_input];
    ld.param.f32 %f1, [dropout_prob];
    ld.param.u32 %r5, [n_elements];

    // Check bounds
    setp.ge.u32 %p1, %r4, %r5;
    @%p1 bra END;

    // Calculate addresses
    mul.wide.u32 %rd4, %r4, 4;
    add.u64 %rd5, %rd1, %rd4;  // grad_output address
    add.u64 %rd6, %rd2, %rd4;  // mask address
    add.u64 %rd7, %rd3, %rd4;  // grad_input address

    // Load values
    ld.global.f32 %f2, [%rd5];  // Load gradient
    ld.global.u8 %r6, [%rd6];   // Load mask

    // Calculate scaling factor
    sub.f32 %f3, 0f3f800000, %f1;  // 1 - dropout_prob
    rcp.rn.f32 %f4, %f3;           // 1 / (1 - dropout_prob)

    // Apply mask and scaling
    setp.eq.u32 %p2, %r6, 1;
    selp.f32 %f5, %f2, 0f00000000, %p2;
    mul.f32 %f6, %f5, %f4;

    // Store result
    st.global.f32 [%rd7], %f6;

END:
    ret;
}


// ===== COMPILED SASS (sm_100) =====

	.target	sm_100

	.elftype	@"ET_EXEC"


//--------------------- .note.nv.tkinfo           --------------------------
	.section	.note.nv.tkinfo,"",@"SHT_NOTE"
	.sectionflags	@"SHF_NOTE_NV_TKINFO"
	.tkinfo
        /*0018*/ 	.word	0x00000002
        /*0030*/ 	.string	""
        /*0030*/ 	.string	"ptxas"
        /*0030*/ 	.string	"Cuda compilation tools, release 13.0, V13.0.88"
        /*0030*/ 	.string	"Build cuda_13.0.r13.0/compiler.36424714_0"
        /*0030*/ 	.string	"-arch sm_100 "



//--------------------- .note.nv.cuinfo           --------------------------
	.section	.note.nv.cuinfo,"",@"SHT_NOTE"
	.sectionflags	@"SHF_NOTE_NV_CUINFO"
        /*0018*/ 	.short	0x0002
        /*001a*/ 	.short	0x0046
        /*001c*/ 	.short	0x0082
	.zero		2


//--------------------- .nv.info                  --------------------------
	.section	.nv.info,"",@"SHT_CUDA_INFO"
	.align	4


	//----- nvinfo : EIATTR_REGCOUNT
	.align		4
        /*0000*/ 	.byte	0x04, 0x2f
        /*0002*/ 	.short	(.L_1 - .L_0)
	.align		4
.L_0:
        /*0004*/ 	.word	index@(dropout_forward_fp32)
        /*0008*/ 	.word	0x00000012


	//----- nvinfo : EIATTR_FRAME_SIZE
	.align		4
.L_1:
        /*000c*/ 	.byte	0x04, 0x11
        /*000e*/ 	.short	(.L_3 - .L_2)
	.align		4
.L_2:
        /*0010*/ 	.word	index@($__internal_1_$__cuda_sm20_rcp_rn_f32_slowpath)
        /*0014*/ 	.word	0x00000000


	//----- nvinfo : EIATTR_FRAME_SIZE
	.align		4
.L_3:
        /*0018*/ 	.byte	0x04, 0x11
        /*001a*/ 	.short	(.L_5 - .L_4)
	.align		4
.L_4:
        /*001c*/ 	.word	index@(dropout_forward_fp32)
        /*0020*/ 	.word	0x00000000


	//----- nvinfo : EIATTR_REGCOUNT
	.align		4
.L_5:
        /*0024*/ 	.byte	0x04, 0x2f
        /*0026*/ 	.short	(.L_7 - .L_6)
	.align		4
.L_6:
        /*0028*/ 	.word	index@(dropout_backward_fp32)
        /*002c*/ 	.word	0x00000011


	//----- nvinfo : EIATTR_FRAME_SIZE
	.align		4
.L_7:
        /*0030*/ 	.byte	0x04, 0x11
        /*0032*/ 	.short	(.L_9 - .L_8)
	.align		4
.L_8:
        /*0034*/ 	.word	index@($__internal_0_$__cuda_sm20_rcp_rn_f32_slowpath)
        /*0038*/ 	.word	0x00000000


	//----- nvinfo : EIATTR_FRAME_SIZE
	.align		4
.L_9:
        /*003c*/ 	.byte	0x04, 0x11
        /*003e*/ 	.short	(.L_11 - .L_10)
	.align		4
.L_10:
        /*0040*/ 	.word	index@(dropout_backward_fp32)
        /*0044*/ 	.word	0x00000000


	//----- nvinfo : EIATTR_MIN_STACK_SIZE
	.align		4
.L_11:
        /*0048*/ 	.byte	0x04, 0x12
        /*004a*/ 	.short	(.L_13 - .L_12)
	.align		4
.L_12:
        /*004c*/ 	.word	index@(dropout_backward_fp32)
        /*0050*/ 	.word	0x00000000


	//----- nvinfo : EIATTR_MIN_STACK_SIZE
	.align		4
.L_13:
        /*0054*/ 	.byte	0x04, 0x12
        /*0056*/ 	.short	(.L_15 - .L_14)
	.align		4
.L_14:
        /*0058*/ 	.word	index@(dropout_forward_fp32)
        /*005c*/ 	.word	0x00000000
.L_15:


//--------------------- .nv.compat                --------------------------
	.section	.nv.compat,"",@"SHT_CUDA_COMPAT_INFO"
	.align	4
        /*0000*/ 	.byte	0x02, 0x09, 0x00, 0x00, 0x02, 0x02, 0x01, 0x00, 0x02, 0x05, 0x05, 0x00, 0x03, 0x07, 0x01, 0x01
        /*0010*/ 	.byte	0x02, 0x03, 0x00, 0x00, 0x02, 0x06, 0x01, 0x00, 0x04, 0x0b, 0x08, 0x00, 0x09, 0x00, 0x00, 0x00
        /*0020*/ 	.byte	0x00, 0x00, 0x00, 0x00


//--------------------- .nv.info.dropout_backward_fp32 --------------------------
	.section	.nv.info.dropout_backward_fp32,"",@"SHT_CUDA_INFO"
	.sectionflags	@""
	.align	4


	//----- nvinfo : EIATTR_CUDA_API_VERSION
	.align		4
        /*0000*/ 	.byte	0x04, 0x37
        /*0002*/ 	.short	(.L_17 - .L_16)
.L_16:
        /*0004*/ 	.word	0x00000082


	//----- nvinfo : EIATTR_KPARAM_INFO
	.align		4
.L_17:
        /*0008*/ 	.byte	0x04, 0x17
        /*000a*/ 	.short	(.L_19 - .L_18)
.L_18:
        /*000c*/ 	.word	0x00000000
        /*0010*/ 	.short	0x0004
        /*0012*/ 	.short	0x001c
        /*0014*/ 	.byte	0x00, 0xf0, 0x11, 0x00


	//----- nvinfo : EIATTR_KPARAM_INFO
	.align		4
.L_19:
        /*0018*/ 	.byte	0x04, 0x17
        /*001a*/ 	.short	(.L_21 - .L_20)
.L_20:
        /*001c*/ 	.word	0x00000000
        /*0020*/ 	.short	0x0003
        /*0022*/ 	.short	0x0018
        /*0024*/ 	.byte	0x00, 0xf0, 0x11, 0x00


	//----- nvinfo : EIATTR_KPARAM_INFO
	.align		4
.L_21:
        /*0028*/ 	.byte	0x04, 0x17
        /*002a*/ 	.short	(.L_23 - .L_22)
.L_22:
        /*002c*/ 	.word	0x00000000
        /*0030*/ 	.short	0x0002
        /*0032*/ 	.short	0x0010
        /*0034*/ 	.byte	0x00, 0xf0, 0x21, 0x00


	//----- nvinfo : EIATTR_KPARAM_INFO
	.align		4
.L_23:
        /*0038*/ 	.byte	0x04, 0x17
        /*003a*/ 	.short	(.L_25 - .L_24)
.L_24:
        /*003c*/ 	.word	0x00000000
        /*0040*/ 	.short	0x0001
        /*0042*/ 	.short	0x0008
        /*0044*/ 	.byte	0x00, 0xf0, 0x21, 0x00


	//----- nvinfo : EIATTR_KPARAM_INFO
	.align		4
.L_25:
        /*0048*/ 	.byte	0x04, 0x17
        /*004a*/ 	.short	(.L_27 - .L_26)
.L_26:
        /*004c*/ 	.word	0x00000000
        /*0050*/ 	.short	0x0000
        /*0052*/ 	.short	0x0000
        /*0054*/ 	.byte	0x00, 0xf0, 0x21, 0x00


	//----- nvinfo : EIATTR_SPARSE_MMA_MASK
	.align		4
.L_27:
        /*0058*/ 	.byte	0x03, 0x50
        /*005a*/ 	.short	0x0000


	//----- nvinfo : EIATTR_MAXREG_COUNT
	.align		4
        /*005c*/ 	.byte	0x03, 0x1b
        /*005e*/ 	.short	0x00ff


	//----- nvinfo : EIATTR_MERCURY_ISA_VERSION
	.align		4
        /*0060*/ 	.byte	0x03, 0x5f
        /*0062*/ 	.short	0x0101


	//----- nvinfo : EIATTR_VRC_CTA_INIT_COUNT
	.align		4
        /*0064*/ 	.byte	0x02, 0x4a
	.zero		1
	.zero		1


	//----- nvinfo : EIATTR_EXIT_INSTR_OFFSETS
	.align		4
        /*0068*/ 	.byte	0x04, 0x1c
        /*006a*/ 	.short	(.L_29 - .L_28)


	//   ....[0]....
.L_28:
        /*006c*/ 	.word	0x00000070


	//   ....[1]....
        /*0070*/ 	.word	0x00000230


	//----- nvinfo : EIATTR_CRS_STACK_SIZE
	.align		4
.L_29:
        /*0074*/ 	.byte	0x04, 0x1e
        /*0076*/ 	.short	(.L_31 - .L_30)
.L_30:
        /*0078*/ 	.word	0x00000000


	//----- nvinfo : EIATTR_CBANK_PARAM_SIZE
	.align		4
.L_31:
        /*007c*/ 	.byte	0x03, 0x19
        /*007e*/ 	.short	0x0020


	//----- nvinfo : EIATTR_PARAM_CBANK
	.align		4
        /*0080*/ 	.byte	0x04, 0x0a
        /*0082*/ 	.short	(.L_33 - .L_32)
	.align		4
.L_32:
        /*0084*/ 	.word	index@(.nv.constant0.dropout_backward_fp32)
        /*0088*/ 	.short	0x0380
        /*008a*/ 	.short	0x0020


	//----- nvinfo : EIATTR_SW_WAR
	.align		4
.L_33:
        /*008c*/ 	.byte	0x04, 0x36
        /*008e*/ 	.short	(.L_35 - .L_34)
.L_34:
        /*0090*/ 	.word	0x00000008
.L_35:


//--------------------- .nv.info.dropout_forward_fp32 --------------------------
	.section	.nv.info.dropout_forward_fp32,"",@"SHT_CUDA_INFO"
	.sectionflags	@""
	.align	4


	//----- nvinfo : EIATTR_CUDA_API_VERSION
	.align		4
        /*0000*/ 	.byte	0x04, 0x37
        /*0002*/ 	.short	(.L_37 - .L_36)
.L_36:
        /*0004*/ 	.word	0x00000082


	//----- nvinfo : EIATTR_KPARAM_INFO
	.align		4
.L_37:
        /*0008*/ 	.byte	0x04, 0x17
        /*000a*/ 	.short	(.L_39 - .L_38)
.L_38:
        /*000c*/ 	.word	0x00000000
        /*0010*/ 	.short	0x0005
        /*0012*/ 	.short	0x0024
        /*0014*/ 	.byte	0x00, 0xf0, 0x11, 0x00


	//----- nvinfo : EIATTR_KPARAM_INFO
	.align		4
.L_39:
        /*0018*/ 	.byte	0x04, 0x17
        /*001a*/ 	.short	(.L_41 - .L_40)
.L_40:
        /*001c*/ 	.word	0x00000000
        /*0020*/ 	.short	0x0004
        /*0022*/ 	.short	0x0020
        /*0024*/ 	.byte	0x00, 0xf0, 0x11, 0x00


	//----- nvinfo : EIATTR_KPARAM_INFO
	.align		4
.L_41:
        /*0028*/ 	.byte	0x04, 0x17
        /*002a*/ 	.short	(.L_43 - .L_42)
.L_42:
        /*002c*/ 	.word	0x00000000
        /*0030*/ 	.short	0x0003
        /*0032*/ 	.short	0x0018
        /*0034*/ 	.byte	0x00, 0xf0, 0x21, 0x00


	//----- nvinfo : EIATTR_KPARAM_INFO
	.align		4
.L_43:
        /*0038*/ 	.byte	0x04, 0x17
        /*003a*/ 	.short	(.L_45 - .L_44)
.L_44:
        /*003c*/ 	.word	0x00000000
        /*0040*/ 	.short	0x0002
        /*0042*/ 	.short	0x0010
        /*0044*/ 	.byte	0x00, 0xf0, 0x21, 0x00


	//----- nvinfo : EIATTR_KPARAM_INFO
	.align		4
.L_45:
        /*0048*/ 	.byte	0x04, 0x17
        /*004a*/ 	.short	(.L_47 - .L_46)
.L_46:
        /*004c*/ 	.word	0x00000000
        /*0050*/ 	.short	0x0001
        /*0052*/ 	.short	0x0008
        /*0054*/ 	.byte	0x00, 0xf0, 0x21, 0x00


	//----- nvinfo : EIATTR_KPARAM_INFO
	.align		4
.L_47:
        /*0058*/ 	.byte	0x04, 0x17
        /*005a*/ 	.short	(.L_49 - .L_48)
.L_48:
        /*005c*/ 	.word	0x00000000
        /*0060*/ 	.short	0x0000
        /*0062*/ 	.short	0x0000
        /*0064*/ 	.byte	0x00, 0xf0, 0x21, 0x00


	//----- nvinfo : EIATTR_SPARSE_MMA_MASK
	.align		4
.L_49:
        /*0068*/ 	.byte	0x03, 0x50
        /*006a*/ 	.short	0x0000


	//----- nvinfo : EIATTR_MAXREG_COUNT
	.align		4
        /*006c*/ 	.byte	0x03, 0x1b
        /*006e*/ 	.short	0x00ff


	//----- nvinfo : EIATTR_MERCURY_ISA_VERSION
	.align		4
        /*0070*/ 	.byte	0x03, 0x5f
        /*0072*/ 	.short	0x0101


	//----- nvinfo : EIATTR_VRC_CTA_INIT_COUNT
	.align		4
        /*0074*/ 	.byte	0x02, 0x4a
	.zero		1
	.zero		1


	//----- nvinfo : EIATTR_EXIT_INSTR_OFFSETS
	.align		4
        /*0078*/ 	.byte	0x04, 0x1c
        /*007a*/ 	.short	(.L_51 - .L_50)


	//   ....[0]....
.L_50:
        /*007c*/ 	.word	0x00000070


	//   ....[1]....
        /*0080*/ 	.word	0x00000230


	//----- nvinfo : EIATTR_CRS_STACK_SIZE
	.align		4
.L_51:
        /*0084*/ 	.byte	0x04, 0x1e
        /*0086*/ 	.short	(.L_53 - .L_52)
.L_52:
        /*0088*/ 	.word	0x00000000


	//----- nvinfo : EIATTR_CBANK_PARAM_SIZE
	.align		4
.L_53:
        /*008c*/ 	.byte	0x03, 0x19
        /*008e*/ 	.short	0x0028


	//----- nvinfo : EIATTR_PARAM_CBANK
	.align		4
        /*0090*/ 	.byte	0x04, 0x0a
        /*0092*/ 	.short	(.L_55 - .L_54)
	.align		4
.L_54:
        /*0094*/ 	.word	index@(.nv.constant0.dropout_forward_fp32)
        /*0098*/ 	.short	0x0380
        /*009a*/ 	.short	0x0028


	//----- nvinfo : EIATTR_SW_WAR
	.align		4
.L_55:
        /*009c*/ 	.byte	0x04, 0x36
        /*009e*/ 	.short	(.L_57 - .L_56)
.L_56:
        /*00a0*/ 	.word	0x00000008
.L_57:


//--------------------- .nv.callgraph             --------------------------
	.section	.nv.callgraph,"",@"SHT_CUDA_CALLGRAPH"
	.align	4
	.sectionentsize	8
	.align		4
        /*0000*/ 	.word	0x00000000
	.align		4
        /*0004*/ 	.word	0xffffffff
	.align		4
        /*0008*/ 	.word	0x00000000
	.align		4
        /*000c*/ 	.word	0xfffffffe
	.align		4
        /*0010*/ 	.word	0x00000000
	.align		4
        /*0014*/ 	.word	0xfffffffd
	.align		4
        /*0018*/ 	.word	0x00000000
	.align		4
        /*001c*/ 	.word	0xfffffffc


//--------------------- .text.dropout_backward_fp32 --------------------------
	.section	.text.dropout_backward_fp32,"ax",@progbits
	.align	128
        .global         dropout_backward_fp32
        .type           dropout_backward_fp32,@function
        .size           dropout_backward_fp32,(.L_x_12 - dropout_backward_fp32)
        .other          dropout_backward_fp32,@"STO_CUDA_ENTRY STV_DEFAULT"
dropout_backward_fp32:
.text.dropout_backward_fp32:
[----:B------:R-:W-:Y:S01]  /*0000*/  LDC R1, c[0x0][0x37c] ;  /* 0x0000df00ff017b82 */ /* 0x000fe20000000800 */
[----:B------:R-:W0:Y:S07]  /*0010*/  S2R R0, SR_TID.X ;  /* 0x0000000000007919 */ /* 0x000e2e0000002100 */
[----:B------:R-:W0:Y:S01]  /*0020*/  S2UR UR4, SR_CTAID.X ;  /* 0x00000000000479c3 */ /* 0x000e220000002500 */
[----:B------:R-:W1:Y:S07]  /*0030*/  LDCU UR5, c[0x0][0x39c] ;  /* 0x00007380ff0577ac */ /* 0x000e6e0008000800 */
[----:B------:R-:W0:Y:S02]  /*0040*/  LDC R11, c[0x0][0x360] ;  /* 0x0000d800ff0b7b82 */ /* 0x000e240000000800 */
[----:B0-----:R-:W-:-:S05]  /*0050*/  IMAD R11, R11, UR4, R0 ;  /* 0x000000040b0b7c24 */ /* 0x001fca000f8e0200 */
[----:B-1----:R-:W-:-:S13]  /*0060*/  ISETP.GE.U32.AND P0, PT, R11, UR5, PT ;  /* 0x000000050b007c0c */ /* 0x002fda000bf06070 */
[----:B------:R-:W-:Y:S05]  /*0070*/  @P0 EXIT ;  /* 0x000000000000094d */ /* 0x000fea0003800000 */
[----:B------:R-:W0:Y:S01]  /*0080*/  LDC.64 R6, c[0x0][0x380] ;  /* 0x0000e000ff067b82 */ /* 0x000e220000000a00 */
[----:B------:R-:W1:Y:S07]  /*0090*/  LDCU.64 UR4, c[0x0][0x358] ;  /* 0x00006b00ff0477ac */ /* 0x000e6e0008000a00 */
[----:B------:R-:W2:Y:S08]  /*00a0*/  LDC.64 R8, c[0x0][0x388] ;  /* 0x0000e200ff087b82 */ /* 0x000eb00000000a00 */
[----:B------:R-:W3:Y:S01]  /*00b0*/  LDC R0, c[0x0][0x398] ;  /* 0x0000e600ff007b82 */ /* 0x000ee20000000800 */
[----:B0-----:R-:W-:-:S07]  /*00c0*/  IMAD.WIDE.U32 R6, R11, 0x4, R6 ;  /* 0x000000040b067825 */ /* 0x001fce00078e0006 */
[----:B------:R-:W0:Y:S01]  /*00d0*/  LDC.64 R2, c[0x0][0x390] ;  /* 0x0000e400ff027b82 */ /* 0x000e220000000a00 */
[----:B-1----:R1:W5:Y:S01]  /*00e0*/  LDG.E R4, desc[UR4][R6.64] ;  /* 0x0000000406047981 */ /* 0x002362000c1e1900 */
[----:B--2---:R-:W-:-:S05]  /*00f0*/  IMAD.WIDE.U32 R8, R11, 0x4, R8 ;  /* 0x000000040b087825 */ /* 0x004fca00078e0008 */
[----:B------:R1:W5:Y:S01]  /*0100*/  LDG.E.U8 R5, desc[UR4][R8.64] ;  /* 0x0000000408057981 */ /* 0x000362000c1e1100 */
[----:B---3--:R-:W-:-:S04]  /*0110*/  FADD R0, -R0, 1 ;  /* 0x3f80000000007421 */ /* 0x008fc80000000100 */
[----:B------:R-:W-:-:S05]  /*0120*/  VIADD R10, R0, 0x1800000 ;  /* 0x01800000000a7836 */ /* 0x000fca0000000000 */
[----:B------:R-:W-:-:S04]  /*0130*/  LOP3.LUT R10, R10, 0x7f800000, RZ, 0xc0, !PT ;  /* 0x7f8000000a0a7812 */ /* 0x000fc800078ec0ff */
[----:B------:R-:W-:Y:S01]  /*0140*/  ISETP.GT.U32.AND P0, PT, R10, 0x1ffffff, PT ;  /* 0x01ffffff0a00780c */ /* 0x000fe20003f04070 */
[----:B0-----:R-:W-:-:S12]  /*0150*/  IMAD.WIDE.U32 R2, R11, 0x4, R2 ;  /* 0x000000040b027825 */ /* 0x001fd800078e0002 */
[----:B-1----:R-:W-:Y:S05]  /*0160*/  @P0 BRA `(.L_x_0) ;  /* 0x0000000000100947 */ /* 0x002fea0003800000 */
[----:B------:R-:W-:-:S07]  /*0170*/  MOV R6, 0x190 ;  /* 0x0000019000067802 */ /* 0x000fce0000000f00 */
[----:B-----5:R-:W-:Y:S05]  /*0180*/  CALL.REL.NOINC `($__internal_0_$__cuda_sm20_rcp_rn_f32_slowpath) ;  /* 0x00000000002c7944 */ /* 0x020fea0003c00000 */
[----:B------:R-:W-:Y:S01]  /*0190*/  IMAD.MOV.U32 R6, RZ, RZ, R0 ;  /* 0x000000ffff067224 */ /* 0x000fe200078e0000 */
[----:B------:R-:W-:Y:S06]  /*01a0*/  BRA `(.L_x_1) ;  /* 0x0000000000107947 */ /* 0x000fec0003800000 */
.L_x_0:
[----:B------:R-:W0:Y:S02]  /*01b0*/  MUFU.RCP R7, R0 ;  /* 0x0000000000077308 */ /* 0x000e240000001000 */
[----:B0-----:R-:W-:-:S04]  /*01c0*/  FFMA R6, R0, R7, -1 ;  /* 0xbf80000000067423 */ /* 0x001fc80000000007 */
[----:B------:R-:W-:-:S04]  /*01d0*/  FADD.FTZ R6, -R6, -RZ ;  /* 0x800000ff06067221 */ /* 0x000fc80000010100 */
[----:B------:R-:W-:-:S07]  /*01e0*/  FFMA R6, R7, R6, R7 ;  /* 0x0000000607067223 */ /* 0x000fce0000000007 */
.L_x_1:
[----:B-----5:R-:W-:-:S04]  /*01f0*/  ISETP.NE.U32.AND P0, PT, R5, 0x1, PT ;  /* 0x000000010500780c */ /* 0x020fc80003f05070 */
[----:B------:R-:W-:-:S05]  /*0200*/  FSEL R5, R4, RZ, !P0 ;  /* 0x000000ff04057208 */ /* 0x000fca0004000000 */
[----:B------:R-:W-:-:S05]  /*0210*/  FMUL R5, R5, R6 ;  /* 0x0000000605057220 */ /* 0x000fca0000400000 */
[----:B------:R-:W-:Y:S01]  /*0220*/  STG.E desc[UR4][R2.64], R5 ;  /* 0x0000000502007986 */ /* 0x000fe2000c101904 */
[----:B------:R-:W-:Y:S05]  /*0230*/  EXIT ;  /* 0x000000000000794d */ /* 0x000fea0003800000 */
        .weak           $__internal_0_$__cuda_sm20_rcp_rn_f32_slowpath
        .type           $__internal_0_$__cuda_sm20_rcp_rn_f32_slowpath,@function
        .size           $__internal_0_$__cuda_sm20_rcp_rn_f32_slowpath,(.L_x_12 - $__internal_0_$__cuda_sm20_rcp_rn_f32_slowpath)
$__internal_0_$__cuda_sm20_rcp_rn_f32_slowpath:
[----:B------:R-:W-:-:S05]  /*0240*/  IMAD.SHL.U32 R7, R0, 0x2, RZ ;  /* 0x0000000200077824 */ /* 0x000fca00078e00ff */
[----:B------:R-:W-:-:S04]  /*0250*/  SHF.R.U32.HI R7, RZ, 0x18, R7 ;  /* 0x00000018ff077819 */ /* 0x000fc80000011607 */
[----:B------:R-:W-:-:S13]  /*0260*/  ISETP.NE.U32.AND P0, PT, R7, RZ, PT ;  /* 0x000000ff0700720c */ /* 0x000fda0003f05070 */
[----:B------:R-:W-:Y:S05]  /*0270*/  @P0 BRA `(.L_x_2) ;  /* 0x00000000002c0947 */ /* 0x000fea0003800000 */
[----:B------:R-:W-:-:S05]  /*0280*/  IMAD.SHL.U32 R7, R0, 0x2, RZ ;  /* 0x0000000200077824 */ /* 0x000fca00078e00ff */
[----:B------:R-:W-:-:S13]  /*0290*/  ISETP.NE.AND P0, PT, R7, RZ, PT ;  /* 0x000000ff0700720c */ /* 0x000fda0003f05270 */
[----:B------:R2:W3:Y:S01]  /*02a0*/  @!P0 MUFU.RCP R7, R0 ;  /* 0x0000000000078308 */ /* 0x0004e20000001000 */
[----:B------:R-:W-:Y:S05]  /*02b0*/  @!P0 BRA `(.L_x_3) ;  /* 0x0000000000a48947 */ /* 0x000fea0003800000 */
[----:B------:R-:W-:-:S04]  /*02c0*/  FFMA R8, R0, 1.84467440737095516160e+19, RZ ;  /* 0x5f80000000087823 */ /* 0x000fc800000000ff */
[----:B---3--:R-:W2:Y:S02]  /*02d0*/  MUFU.RCP R7, R8 ;  /* 0x0000000800077308 */ /* 0x008ea40000001000 */
[----:B--2---:R-:W-:-:S04]  /*02e0*/  FFMA R0, R8, R7, -1 ;  /* 0xbf80000008007423 */ /* 0x004fc80000000007 */
[----:B------:R-:W-:-:S04]  /*02f0*/  FADD.FTZ R0, -R0, -RZ ;  /* 0x800000ff00007221 */ /* 0x000fc80000010100 */
[----:B------:R-:W-:-:S04]  /*0300*/  FFMA R0, R7, R0, R7 ;  /* 0x0000000007007223 */ /* 0x000fc80000000007 */
[----:B------:R-:W-:Y:S01]  /*0310*/  FFMA R7, R0, 1.84467440737095516160e+19, RZ ;  /* 0x5f80000000077823 */ /* 0x000fe200000000ff */
[----:B------:R-:W-:Y:S06]  /*0320*/  BRA `(.L_x_3) ;  /* 0x0000000000887947 */ /* 0x000fec0003800000 */
.L_x_2:
[----:B------:R-:W-:-:S04]  /*0330*/  IADD3 R8, PT, PT, R7, -0xfd, RZ ;  /* 0xffffff0307087810 */ /* 0x000fc80007ffe0ff */
[----:B------:R-:W-:-:S13]  /*0340*/  ISETP.GT.U32.AND P0, PT, R8, 0x1, PT ;  /* 0x000000010800780c */ /* 0x000fda0003f04070 */
[----:B------:R-:W-:Y:S05]  /*0350*/  @P0 BRA `(.L_x_4) ;  /* 0x0000000000780947 */ /* 0x000fea0003800000 */
[----:B------:R-:W-:Y:S01]  /*0360*/  LOP3.LUT R9, R0, 0x7fffff, RZ, 0xc0, !PT ;  /* 0x007fffff00097812 */ /* 0x000fe200078ec0ff */
[----:B------:R-:W-:-:S03]  /*0370*/  IMAD.MOV.U32 R13, RZ, RZ, 0x3 ;  /* 0x00000003ff0d7424 */ /* 0x000fc600078e00ff */
[----:B------:R-:W-:Y:S02]  /*0380*/  LOP3.LUT R9, R9, 0x3f800000, RZ, 0xfc, !PT ;  /* 0x3f80000009097812 */ /* 0x000fe400078efcff */
[----:B------:R-:W-:Y:S02]  /*0390*/  SHF.L.U32 R14, R13, R8, RZ ;  /* 0x000000080d0e7219 */ /* 0x000fe400000006ff */
[----:B------:R-:W0:Y:S02]  /*03a0*/  MUFU.RCP R10, R9 ;  /* 0x00000009000a7308 */ /* 0x000e240000001000 */
[----:B0-----:R-:W-:-:S04]  /*03b0*/  FFMA R11, R9, R10, -1 ;  /* 0xbf800000090b7423 */ /* 0x001fc8000000000a */
[----:B------:R-:W-:-:S04]  /*03c0*/  FADD.FTZ R11, -R11, -RZ ;  /* 0x800000ff0b0b7221 */ /* 0x000fc80000010100 */
[CCC-:B------:R-:W-:Y:S01]  /*03d0*/  FFMA.RM R12, R10.reuse, R11.reuse, R10.reuse ;  /* 0x0000000b0a0c7223 */ /* 0x1c0fe2000000400a */
[----:B------:R-:W-:-:S04]  /*03e0*/  FFMA.RP R11, R10, R11, R10 ;  /* 0x0000000b0a0b7223 */ /* 0x000fc8000000800a */
[C---:B------:R-:W-:Y:S02]  /*03f0*/  LOP3.LUT R10, R12.reuse, 0x7fffff, RZ, 0xc0, !PT ;  /* 0x007fffff0c0a7812 */ /* 0x040fe400078ec0ff */
[----:B------:R-:W-:Y:S02]  /*0400*/  FSETP.NEU.FTZ.AND P0, PT, R12, R11, PT ;  /* 0x0000000b0c00720b */ /* 0x000fe40003f1d000 */
[----:B------:R-:W-:Y:S02]  /*0410*/  LOP3.LUT R11, R10, 0x800000, RZ, 0xfc, !PT ;  /* 0x008000000a0b7812 */ /* 0x000fe400078efcff */
[----:B------:R-:W-:Y:S02]  /*0420*/  SEL R10, RZ, 0xffffffff, !P0 ;  /* 0xffffffffff0a7807 */ /* 0x000fe40004000000 */
[----:B------:R-:W-:-:S03]  /*0430*/  LOP3.LUT R9, R14, R11, RZ, 0xc0, !PT ;  /* 0x0000000b0e097212 */ /* 0x000fc600078ec0ff */
[----:B------:R-:W-:Y:S01]  /*0440*/  IMAD.MOV R10, RZ, RZ, -R10 ;  /* 0x000000ffff0a7224 */ /* 0x000fe200078e0a0a */
[----:B------:R-:W-:-:S04]  /*0450*/  SHF.R.U32.HI R9, RZ, R8, R9 ;  /* 0x00000008ff097219 */ /* 0x000fc80000011609 */
[----:B------:R-:W-:Y:S02]  /*0460*/  LOP3.LUT P1, RZ, R10, R8, R11, 0xf8, !PT ;  /* 0x000000080aff7212 */ /* 0x000fe4000782f80b */
[C---:B------:R-:W-:Y:S02]  /*0470*/  LOP3.LUT P0, RZ, R9.reuse, 0x1, RZ, 0xc0, !PT ;  /* 0x0000000109ff7812 */ /* 0x040fe4000780c0ff */
[----:B------:R-:W-:-:S04]  /*0480*/  LOP3.LUT P2, RZ, R9, 0x2, RZ, 0xc0, !PT ;  /* 0x0000000209ff7812 */ /* 0x000fc8000784c0ff */
[----:B------:R-:W-:Y:S02]  /*0490*/  PLOP3.LUT P0, PT, P0, P1, P2, 0xe0, 0x0 ;  /* 0x000000000000781c */ /* 0x000fe40000703c20 */
[----:B------:R-:W-:Y:S02]  /*04a0*/  LOP3.LUT P1, RZ, R0, 0x7fffff, RZ, 0xc0, !PT ;  /* 0x007fffff00ff7812 */ /* 0x000fe4000782c0ff */
[----:B------:R-:W-:-:S05]  /*04b0*/  SEL R8, RZ, 0x1, !P0 ;  /* 0x00000001ff087807 */ /* 0x000fca0004000000 */
[----:B------:R-:W-:-:S05]  /*04c0*/  IMAD.MOV R8, RZ, RZ, -R8 ;  /* 0x000000ffff087224 */ /* 0x000fca00078e0a08 */
[----:B------:R-:W-:Y:S02]  /*04d0*/  ISETP.GE.AND P0, PT, R8, RZ, PT ;  /* 0x000000ff0800720c */ /* 0x000fe40003f06270 */
[----:B------:R-:W-:-:S04]  /*04e0*/  IADD3 R8, PT, PT, R7, -0xfc, RZ ;  /* 0xffffff0407087810 */ /* 0x000fc80007ffe0ff */
[----:B------:R-:W-:-:S07]  /*04f0*/  SHF.R.U32.HI R7, RZ, R8, R11 ;  /* 0x00000008ff077219 */ /* 0x000fce000001160b */
[----:B------:R-:W-:-:S04]  /*0500*/  @!P0 VIADD R7, R7, 0x1 ;  /* 0x0000000107078836 */ /* 0x000fc80000000000 */
[----:B------:R-:W-:-:S05]  /*0510*/  @!P1 IMAD.SHL.U32 R7, R7, 0x2, RZ ;  /* 0x0000000207079824 */ /* 0x000fca00078e00ff */
[----:B------:R-:W-:Y:S01]  /*0520*/  LOP3.LUT R7, R7, 0x80000000, R0, 0xf8, !PT ;  /* 0x8000000007077812 */ /* 0x000fe200078ef800 */
[----:B------:R-:W-:Y:S06]  /*0530*/  BRA `(.L_x_3) ;  /* 0x0000000000047947 */ /* 0x000fec0003800000 */
.L_x_4:
[----:B------:R0:W1:Y:S02]  /*0540*/  MUFU.RCP R7, R0 ;  /* 0x0000000000077308 */ /* 0x0000640000001000 */
.L_x_3:
[----:B0123--:R-:W-:Y:S01]  /*0550*/  MOV R0, R7 ;  /* 0x0000000700007202 */ /* 0x00ffe20000000f00 */
[----:B------:R-:W-:-:S04]  /*0560*/  IMAD.MOV.U32 R7, RZ, RZ, 0x0 ;  /* 0x00000000ff077424 */ /* 0x000fc800078e00ff */
[----:B------:R-:W-:Y:S05]  /*0570*/  RET.REL.NODEC R6 `(dropout_backward_fp32) ;  /* 0xfffffff806a07950 */ /* 0x000fea0003c3ffff */
.L_x_5:
[----:B------:R-:W-:-:S00]  /*0580*/  BRA `(.L_x_5) ;  /* 0xfffffffc00fc7947 */ /* 0x000fc0000383ffff */
[----:B------:R-:W-:-:S00]  /*0590*/  NOP ;  /* 0x0000000000007918 */ /* 0x000fc00000000000 */
        /* <DEDUP_REMOVED lines=14> */
.L_x_12:


//--------------------- .text.dropout_forward_fp32 --------------------------
	.section	.text.dropout_forward_fp32,"ax",@progbits
	.align	128
        .global         dropout_forward_fp32
        .type           dropout_forward_fp32,@function
        .size           dropout_forward_fp32,(.L_x_13 - dropout_forward_fp32)
        .other          dropout_forward_fp32,@"STO_CUDA_ENTRY STV_DEFAULT"
dropout_forward_fp32:
.text.dropout_forward_fp32:
        /* <DEDUP_REMOVED lines=10> */
[----:B------:R-:W2:Y:S08]  /*00a0*/  LDC R11, c[0x0][0x3a0] ;  /* 0x0000e800ff0b7b82 */ /* 0x000eb00000000800 */
[----:B------:R-:W3:Y:S01]  /*00b0*/  LDC.64 R2, c[0x0][0x388] ;  /* 0x0000e200ff027b82 */ /* 0x000ee20000000a00 */
[----:B0-----:R-:W-:-:S07]  /*00c0*/  IMAD.WIDE.U32 R6, R9, 0x4, R6 ;  /* 0x0000000409067825 */ /* 0x001fce00078e0006 */
[----:B------:R-:W0:Y:S01]  /*00d0*/  LDC.64 R4, c[0x0][0x390] ;  /* 0x0000e400ff047b82 */ /* 0x000e220000000a00 */
[----:B-1----:R-:W4:Y:S01]  /*00e0*/  LDG.E R6, desc[UR4][R6.64] ;  /* 0x0000000406067981 */ /* 0x002f22000c1e1900 */
[----:B--2---:R-:W-:Y:S01]  /*00f0*/  FADD R10, -R11, 1 ;  /* 0x3f8000000b0a7421 */ /* 0x004fe20000000100 */
[----:B------:R-:W-:-:S03]  /*0100*/  FSETP.GEU.AND P3, PT, R0, R11, PT ;  /* 0x0000000b0000720b */ /* 0x000fc60003f6e000 */
[----:B------:R-:W-:Y:S02]  /*0110*/  VIADD R8, R10, 0x1800000 ;  /* 0x018000000a087836 */ /* 0x000fe40000000000 */
[----:B---3--:R-:W-:-:S03]  /*0120*/  IMAD.WIDE.U32 R2, R9, 0x4, R2 ;  /* 0x0000000409027825 */ /* 0x008fc600078e0002 */
[----:B------:R-:W-:-:S04]  /*0130*/  LOP3.LUT R8, R8, 0x7f800000, RZ, 0xc0, !PT ;  /* 0x7f80000008087812 */ /* 0x000fc800078ec0ff */
[----:B------:R-:W-:Y:S01]  /*0140*/  ISETP.GT.U32.AND P0, PT, R8, 0x1ffffff, PT ;  /* 0x01ffffff0800780c */ /* 0x000fe20003f04070 */
[----:B0-----:R-:W-:Y:S01]  /*0150*/  IMAD.WIDE.U32 R4, R9, 0x4, R4 ;  /* 0x0000000409047825 */ /* 0x001fe200078e0004 */
[----:B----4-:R-:W-:-:S11]  /*0160*/  FSEL R6, R6, RZ, P3 ;  /* 0x000000ff06067208 */ /* 0x010fd60001800000 */
[----:B------:R-:W-:Y:S05]  /*0170*/  @P0 BRA `(.L_x_6) ;  /* 0x00000000000c0947 */ /* 0x000fea0003800000 */
[----:B------:R-:W-:-:S07]  /*0180*/  MOV R8, 0x1a0 ;  /* 0x000001a000087802 */ /* 0x000fce0000000f00 */
[----:B------:R-:W-:Y:S05]  /*0190*/  CALL.REL.NOINC `($__internal_1_$__cuda_sm20_rcp_rn_f32_slowpath) ;  /* 0x0000000000287944 */ /* 0x000fea0003c00000 */
[----:B------:R-:W-:Y:S05]  /*01a0*/  BRA `(.L_x_7) ;  /* 0x0000000000107947 */ /* 0x000fea0003800000 */
.L_x_6:
[----:B------:R-:W0:Y:S02]  /*01b0*/  MUFU.RCP R7, R10 ;  /* 0x0000000a00077308 */ /* 0x000e240000001000 */
[----:B0-----:R-:W-:-:S04]  /*01c0*/  FFMA R0, R10, R7, -1 ;  /* 0xbf8000000a007423 */ /* 0x001fc80000000007 */
[----:B------:R-:W-:-:S04]  /*01d0*/  FADD.FTZ R0, -R0, -RZ ;  /* 0x800000ff00007221 */ /* 0x000fc80000010100 */
[----:B------:R-:W-:-:S07]  /*01e0*/  FFMA R7, R7, R0, R7 ;  /* 0x0000000007077223 */ /* 0x000fce0000000007 */
.L_x_7:
[----:B------:R-:W-:Y:S01]  /*01f0*/  FMUL R7, R6, R7 ;  /* 0x0000000706077220 */ /* 0x000fe20000400000 */
[----:B------:R-:W-:-:S04]  /*0200*/  SEL R9, RZ, 0x1, P3 ;  /* 0x00000001ff097807 */ /* 0x000fc80001800000 */
[----:B------:R-:W-:Y:S04]  /*0210*/  STG.E desc[UR4][R2.64], R7 ;  /* 0x0000000702007986 */ /* 0x000fe8000c101904 */
[----:B------:R-:W-:Y:S01]  /*0220*/  STG.E.U8 desc[UR4][R4.64], R9 ;  /* 0x0000000904007986 */ /* 0x000fe2000c101104 */
[----:B------:R-:W-:Y:S05]  /*0230*/  EXIT ;  /* 0x000000000000794d */ /* 0x000fea0003800000 */
        .weak           $__internal_1_$__cuda_sm20_rcp_rn_f32_slowpath
        .type           $__internal_1_$__cuda_sm20_rcp_rn_f32_slowpath,@function
        .size           $__internal_1_$__cuda_sm20_rcp_rn_f32_slowpath,(.L_x_13 - $__internal_1_$__cuda_sm20_rcp_rn_f32_slowpath)
$__internal_1_$__cuda_sm20_rcp_rn_f32_slowpath:
[----:B------:R-:W-:-:S05]  /*0240*/  IMAD.SHL.U32 R0, R10, 0x2, RZ ;  /* 0x000000020a007824 */ /* 0x000fca00078e00ff */
[----:B------:R-:W-:Y:S01]  /*0250*/  SHF.R.U32.HI R7, RZ, 0x18, R0 ;  /* 0x00000018ff077819 */ /* 0x000fe20000011600 */
[----:B------:R-:W-:-:S03]  /*0260*/  IMAD.MOV.U32 R0, RZ, RZ, R10 ;  /* 0x000000ffff007224 */ /* 0x000fc600078e000a */
[----:B------:R-:W-:-:S13]  /*0270*/  ISETP.NE.U32.AND P0, PT, R7, RZ, PT ;  /* 0x000000ff0700720c */ /* 0x000fda0003f05070 */
[----:B------:R-:W-:Y:S05]  /*0280*/  @P0 BRA `(.L_x_8) ;  /* 0x00000000002c0947 */ /* 0x000fea0003800000 */
[----:B------:R-:W-:-:S05]  /*0290*/  IMAD.SHL.U32 R7, R0, 0x2, RZ ;  /* 0x0000000200077824 */ /* 0x000fca00078e00ff */
[----:B------:R-:W-:-:S13]  /*02a0*/  ISETP.NE.AND P0, PT, R7, RZ, PT ;  /* 0x000000ff0700720c */ /* 0x000fda0003f05270 */
[----:B------:R2:W3:Y:S01]  /*02b0*/  @!P0 MUFU.RCP R7, R0 ;  /* 0x0000000000078308 */ /* 0x0004e20000001000 */
[----:B------:R-:W-:Y:S05]  /*02c0*/  @!P0 BRA `(.L_x_9) ;  /* 0x0000000000a48947 */ /* 0x000fea0003800000 */
[----:B------:R-:W-:-:S04]  /*02d0*/  FFMA R9, R0, 1.84467440737095516160e+19, RZ ;  /* 0x5f80000000097823 */ /* 0x000fc800000000ff */
[----:B--2---:R-:W3:Y:S02]  /*02e0*/  MUFU.RCP R0, R9 ;  /* 0x0000000900007308 */ /* 0x004ee40000001000 */
[----:B---3--:R-:W-:-:S04]  /*02f0*/  FFMA R7, R9, R0, -1 ;  /* 0xbf80000009077423 */ /* 0x008fc80000000000 */
[----:B------:R-:W-:-:S04]  /*0300*/  FADD.FTZ R7, -R7, -RZ ;  /* 0x800000ff07077221 */ /* 0x000fc80000010100 */
[----:B------:R-:W-:-:S04]  /*0310*/  FFMA R0, R0, R7, R0 ;  /* 0x0000000700007223 */ /* 0x000fc80000000000 */
[----:B------:R-:W-:Y:S01]  /*0320*/  FFMA R7, R0, 1.84467440737095516160e+19, RZ ;  /* 0x5f80000000077823 */ /* 0x000fe200000000ff */
[----:B------:R-:W-:Y:S06]  /*0330*/  BRA `(.L_x_9) ;  /* 0x0000000000887947 */ /* 0x000fec0003800000 */
.L_x_8:
[----:B------:R-:W-:-:S05]  /*0340*/  VIADD R9, R7, 0xffffff03 ;  /* 0xffffff0307097836 */ /* 0x000fca0000000000 */
[----:B------:R-:W-:-:S13]  /*0350*/  ISETP.GT.U32.AND P0, PT, R9, 0x1, PT ;  /* 0x000000010900780c */ /* 0x000fda0003f04070 */
[----:B------:R-:W-:Y:S05]  /*0360*/  @P0 BRA `(.L_x_10) ;  /* 0x0000000000780947 */ /* 0x000fea0003800000 */
[----:B------:R-:W-:Y:S01]  /*0370*/  LOP3.LUT R10, R0, 0x7fffff, RZ, 0xc0, !PT ;  /* 0x007fffff000a7812 */ /* 0x000fe200078ec0ff */
[----:B------:R-:W-:Y:S02]  /*0380*/  IMAD.MOV.U32 R14, RZ, RZ, 0x3 ;  /* 0x00000003ff0e7424 */ /* 0x000fe400078e00ff */
[----:B------:R-:W-:Y:S01]  /*0390*/  VIADD R7, R7, 0xffffff04 ;  /* 0xffffff0407077836 */ /* 0x000fe20000000000 */
        /* <DEDUP_REMOVED lines=11> */
[----:B------:R-:W-:Y:S02]  /*0450*/  LOP3.LUT R10, R15, R12, RZ, 0xc0, !PT ;  /* 0x0000000c0f0a7212 */ /* 0x000fe400078ec0ff */
[----:B------:R-:W-:-:S02]  /*0460*/  IADD3 R11, PT, PT, -R11, RZ, RZ ;  /* 0x000000ff0b0b7210 */ /* 0x000fc40007ffe1ff */
[-C--:B------:R-:W-:Y:S02]  /*0470*/  SHF.R.U32.HI R10, RZ, R9.reuse, R10 ;  /* 0x00000009ff0a7219 */ /* 0x080fe4000001160a */
[--C-:B------:R-:W-:Y:S02]  /*0480*/  LOP3.LUT P1, RZ, R11, R9, R12.reuse, 0xf8, !PT ;  /* 0x000000090bff7212 */ /* 0x100fe4000782f80c */
[C---:B------:R-:W-:Y:S02]  /*0490*/  LOP3.LUT P0, RZ, R10.reuse, 0x1, RZ, 0xc0, !PT ;  /* 0x000000010aff7812 */ /* 0x040fe4000780c0ff */
[----:B------:R-:W-:Y:S02]  /*04a0*/  LOP3.LUT P2, RZ, R10, 0x2, RZ, 0xc0, !PT ;  /* 0x000000020aff7812 */ /* 0x000fe4000784c0ff */
[----:B------:R-:W-:Y:S02]  /*04b0*/  SHF.R.U32.HI R7, RZ, R7, R12 ;  /* 0x00000007ff077219 */ /* 0x000fe4000001160c */
[----:B------:R-:W-:-:S02]  /*04c0*/  PLOP3.LUT P0, PT, P0, P1, P2, 0xe0, 0x0 ;  /* 0x000000000000781c */ /* 0x000fc40000703c20 */
[----:B------:R-:W-:Y:S02]  /*04d0*/  LOP3.LUT P1, RZ, R0, 0x7fffff, RZ, 0xc0, !PT ;  /* 0x007fffff00ff7812 */ /* 0x000fe4000782c0ff */
[----:B------:R-:W-:-:S05]  /*04e0*/  SEL R9, RZ, 0x1, !P0 ;  /* 0x00000001ff097807 */ /* 0x000fca0004000000 */
[----:B------:R-:W-:-:S05]  /*04f0*/  IMAD.MOV R9, RZ, RZ, -R9 ;  /* 0x000000ffff097224 */ /* 0x000fca00078e0a09 */
[----:B------:R-:W-:-:S13]  /*0500*/  ISETP.GE.AND P0, PT, R9, RZ, PT ;  /* 0x000000ff0900720c */ /* 0x000fda0003f06270 */
[----:B------:R-:W-:-:S05]  /*0510*/  @!P0 VIADD R7, R7, 0x1 ;  /* 0x0000000107078836 */ /* 0x000fca0000000000 */
[----:B------:R-:W-:-:S04]  /*0520*/  @!P1 SHF.L.U32 R7, R7, 0x1, RZ ;  /* 0x0000000107079819 */ /* 0x000fc800000006ff */
[----:B------:R-:W-:Y:S01]  /*0530*/  LOP3.LUT R7, R7, 0x80000000, R0, 0xf8, !PT ;  /* 0x8000000007077812 */ /* 0x000fe200078ef800 */
[----:B------:R-:W-:Y:S06]  /*0540*/  BRA `(.L_x_9) ;  /* 0x0000000000047947 */ /* 0x000fec0003800000 */
.L_x_10:
[----:B------:R0:W1:Y:S02]  /*0550*/  MUFU.RCP R7, R0 ;  /* 0x0000000000077308 */ /* 0x0000640000001000 */
.L_x_9:
[----:B------:R-:W-:-:S04]  /*0560*/  IMAD.MOV.U32 R9, RZ, RZ, 0x0 ;  /* 0x00000000ff097424 */ /* 0x000fc800078e00ff */
[----:B0123--:R-:W-:Y:S05]  /*0570*/  RET.REL.NODEC R8 `(dropout_forward_fp32) ;  /* 0xfffffff808a07950 */ /* 0x00ffea0003c3ffff */
.L_x_11:
        /* <DEDUP_REMOVED lines=16> */
.L_x_13:


//--------------------- .nv.shared.reserved.0     --------------------------
	.section	.nv.shared.reserved.0,"aw",@nobits
	.weak		__nv_reservedSMEM_offset_0_alias
	.size		__nv_reservedSMEM_offset_0_alias, 0, 64
	.other		__nv_reservedSMEM_offset_0_alias,@"STO_CUDA_RESERVED_SHARED STV_DEFAULT"
__nv_reservedSMEM_offset_0_alias:
	.zero		0
	.zero		64


//--------------------- .nv.constant0.dropout_backward_fp32 --------------------------
	.section	.nv.constant0.dropout_backward_fp32,"a",@progbits
	.sectionflags	@""
	.align	4
.nv.constant0.dropout_backward_fp32:
	.zero		928


//--------------------- .nv.constant0.dropout_forward_fp32 --------------------------
	.section	.nv.constant0.dropout_forward_fp32,"a",@progbits
	.sectionflags	@""
	.align	4
.nv.constant0.dropout_forward_fp32:
	.zero		936


//--------------------- SYMBOLS --------------------------

	.type		.nv.reservedSmem.offset0,@object
	.size		.nv.reservedSmem.offset0,0x4
